//
// Generated by NVIDIA NVVM Compiler
//
// Compiler Build ID: CL-36424714
// Cuda compilation tools, release 13.0, V13.0.88
// Based on NVVM 20.0.0
//

.version 9.0
.target sm_100
.address_size 64

	// .globl	_Z11GaussSeidelPfS_S_iii

.visible .entry _Z11GaussSeidelPfS_S_iii(
	.param .u64 .ptr .align 1 _Z11GaussSeidelPfS_S_iii_param_0,
	.param .u64 .ptr .align 1 _Z11GaussSeidelPfS_S_iii_param_1,
	.param .u64 .ptr .align 1 _Z11GaussSeidelPfS_S_iii_param_2,
	.param .u32 _Z11GaussSeidelPfS_S_iii_param_3,
	.param .u32 _Z11GaussSeidelPfS_S_iii_param_4,
	.param .u32 _Z11GaussSeidelPfS_S_iii_param_5
)
{
	.reg .pred 	%p<16>;
	.reg .b32 	%r<55>;
	.reg .b32 	%f<88>;
	.reg .b64 	%rd<69>;

	ld.param.u64 	%rd31, [_Z11GaussSeidelPfS_S_iii_param_0];
	ld.param.u64 	%rd30, [_Z11GaussSeidelPfS_S_iii_param_1];
	ld.param.u64 	%rd32, [_Z11GaussSeidelPfS_S_iii_param_2];
	ld.param.u32 	%r28, [_Z11GaussSeidelPfS_S_iii_param_4];
	ld.param.u32 	%r29, [_Z11GaussSeidelPfS_S_iii_param_5];
	cvta.to.global.u64 	%rd1, %rd32;
	cvta.to.global.u64 	%rd2, %rd31;
	mov.u32 	%r30, %ctaid.x;
	mov.u32 	%r31, %ntid.x;
	mov.u32 	%r32, %tid.x;
	mad.lo.s32 	%r1, %r30, %r31, %r32;
	setp.ge.s32 	%p1, %r1, %r28;
	shr.u32 	%r33, %r1, 31;
	add.s32 	%r34, %r1, %r33;
	and.b32  	%r35, %r34, -2;
	sub.s32 	%r36, %r1, %r35;
	setp.ne.s32 	%p2, %r36, %r29;
	or.pred  	%p3, %p1, %p2;
	@%p3 bra 	$L__BB0_19;
	cvta.to.global.u64 	%rd33, %rd30;
	cvt.s64.s32 	%rd34, %r1;
	mul.wide.s32 	%rd35, %r1, 4;
	add.s64 	%rd36, %rd33, %rd35;
	ld.global.f32 	%f16, [%rd36];
	mul.lo.s32 	%r38, %r28, %r1;
	cvt.s64.s32 	%rd3, %r38;
	add.s64 	%rd37, %rd3, %rd34;
	shl.b64 	%rd38, %rd37, 2;
	add.s64 	%rd4, %rd2, %rd38;
	ld.global.f32 	%f17, [%rd4];
	div.rn.f32 	%f82, %f16, %f17;
	add.s64 	%rd5, %rd1, %rd35;
	st.global.f32 	[%rd5], %f82;
	setp.lt.s32 	%p4, %r1, 1;
	mov.b32 	%r49, 0;
	@%p4 bra 	$L__BB0_8;
	min.s32 	%r41, %r1, %r28;
	max.s32 	%r2, %r41, 1;
	and.b32  	%r3, %r2, 3;
	setp.lt.s32 	%p5, %r41, 4;
	mov.b32 	%r49, 0;
	@%p5 bra 	$L__BB0_5;
	and.b32  	%r49, %r2, 2147483644;
	neg.s32 	%r44, %r49;
	shl.b64 	%rd39, %rd3, 2;
	add.s64 	%rd40, %rd39, %rd2;
	add.s64 	%rd62, %rd40, 8;
	add.s64 	%rd61, %rd1, 8;
$L__BB0_4:
	ld.global.f32 	%f18, [%rd62+-8];
	ld.global.f32 	%f19, [%rd61+-8];
	mul.f32 	%f20, %f18, %f19;
	ld.global.f32 	%f21, [%rd4];
	div.rn.f32 	%f22, %f20, %f21;
	sub.f32 	%f23, %f82, %f22;
	st.global.f32 	[%rd5], %f23;
	ld.global.f32 	%f24, [%rd62+-4];
	ld.global.f32 	%f25, [%rd61+-4];
	mul.f32 	%f26, %f24, %f25;
	ld.global.f32 	%f27, [%rd4];
	div.rn.f32 	%f28, %f26, %f27;
	sub.f32 	%f29, %f23, %f28;
	st.global.f32 	[%rd5], %f29;
	ld.global.f32 	%f30, [%rd62];
	ld.global.f32 	%f31, [%rd61];
	mul.f32 	%f32, %f30, %f31;
	ld.global.f32 	%f33, [%rd4];
	div.rn.f32 	%f34, %f32, %f33;
	sub.f32 	%f35, %f29, %f34;
	st.global.f32 	[%rd5], %f35;
	ld.global.f32 	%f36, [%rd62+4];
	ld.global.f32 	%f37, [%rd61+4];
	mul.f32 	%f38, %f36, %f37;
	ld.global.f32 	%f39, [%rd4];
	div.rn.f32 	%f40, %f38, %f39;
	sub.f32 	%f82, %f35, %f40;
	st.global.f32 	[%rd5], %f82;
	add.s32 	%r44, %r44, 4;
	add.s64 	%rd62, %rd62, 16;
	add.s64 	%rd61, %rd61, 16;
	setp.ne.s32 	%p6, %r44, 0;
	@%p6 bra 	$L__BB0_4;
$L__BB0_5:
	setp.eq.s32 	%p7, %r3, 0;
	@%p7 bra 	$L__BB0_8;
	cvt.u64.u32 	%rd41, %r49;
	mul.wide.u32 	%rd42, %r49, 4;
	add.s64 	%rd64, %rd1, %rd42;
	add.s64 	%rd43, %rd3, %rd41;
	shl.b64 	%rd44, %rd43, 2;
	add.s64 	%rd63, %rd2, %rd44;
	neg.s32 	%r47, %r3;
$L__BB0_7:
	.pragma "nounroll";
	ld.global.f32 	%f41, [%rd63];
	ld.global.f32 	%f42, [%rd64];
	mul.f32 	%f43, %f41, %f42;
	ld.global.f32 	%f44, [%rd4];
	div.rn.f32 	%f45, %f43, %f44;
	sub.f32 	%f82, %f82, %f45;
	st.global.f32 	[%rd5], %f82;
	add.s32 	%r49, %r49, 1;
	add.s64 	%rd64, %rd64, 4;
	add.s64 	%rd63, %rd63, 4;
	add.s32 	%r47, %r47, 1;
	setp.ne.s32 	%p8, %r47, 0;
	@%p8 bra 	$L__BB0_7;
$L__BB0_8:
	setp.ge.s32 	%p9, %r49, %r28;
	@%p9 bra 	$L__BB0_12;
	setp.eq.s32 	%p10, %r49, %r1;
	@%p10 bra 	$L__BB0_11;
	cvt.u64.u32 	%rd45, %r49;
	add.s64 	%rd46, %rd45, %rd3;
	shl.b64 	%rd47, %rd46, 2;
	add.s64 	%rd48, %rd2, %rd47;
	ld.global.f32 	%f46, [%rd48];
	mul.wide.u32 	%rd49, %r49, 4;
	add.s64 	%rd50, %rd1, %rd49;
	ld.global.f32 	%f47, [%rd50];
	mul.f32 	%f48, %f46, %f47;
	ld.global.f32 	%f49, [%rd4];
	div.rn.f32 	%f50, %f48, %f49;
	sub.f32 	%f82, %f82, %f50;
	st.global.f32 	[%rd5], %f82;
$L__BB0_11:
	add.s32 	%r49, %r49, 1;
$L__BB0_12:
	setp.ge.s32 	%p11, %r49, %r28;
	@%p11 bra 	$L__BB0_19;
	sub.s32 	%r42, %r28, %r49;
	and.b32  	%r18, %r42, 3;
	setp.eq.s32 	%p12, %r18, 0;
	mov.u32 	%r53, %r49;
	@%p12 bra 	$L__BB0_16;
	cvt.u64.u32 	%rd51, %r49;
	mul.wide.u32 	%rd52, %r49, 4;
	add.s64 	%rd66, %rd1, %rd52;
	add.s64 	%rd53, %rd3, %rd51;
	shl.b64 	%rd54, %rd53, 2;
	add.s64 	%rd65, %rd2, %rd54;
	neg.s32 	%r51, %r18;
	mov.u32 	%r53, %r49;
$L__BB0_15:
	.pragma "nounroll";
	ld.global.f32 	%f51, [%rd65];
	ld.global.f32 	%f52, [%rd66];
	mul.f32 	%f53, %f51, %f52;
	ld.global.f32 	%f54, [%rd4];
	div.rn.f32 	%f55, %f53, %f54;
	sub.f32 	%f82, %f82, %f55;
	st.global.f32 	[%rd5], %f82;
	add.s32 	%r53, %r53, 1;
	add.s64 	%rd66, %rd66, 4;
	add.s64 	%rd65, %rd65, 4;
	add.s32 	%r51, %r51, 1;
	setp.ne.s32 	%p13, %r51, 0;
	@%p13 bra 	$L__BB0_15;
$L__BB0_16:
	sub.s32 	%r43, %r49, %r28;
	setp.gt.u32 	%p14, %r43, -4;
	@%p14 bra 	$L__BB0_19;
	sub.s32 	%r54, %r53, %r28;
	cvt.u64.u32 	%rd55, %r53;
	add.s64 	%rd56, %rd3, %rd55;
	shl.b64 	%rd57, %rd56, 2;
	add.s64 	%rd58, %rd57, %rd2;
	add.s64 	%rd68, %rd58, 8;
	mul.wide.u32 	%rd59, %r53, 4;
	add.s64 	%rd60, %rd59, %rd1;
	add.s64 	%rd67, %rd60, 8;
$L__BB0_18:
	ld.global.f32 	%f56, [%rd68+-8];
	ld.global.f32 	%f57, [%rd67+-8];
	mul.f32 	%f58, %f56, %f57;
	ld.global.f32 	%f59, [%rd4];
	div.rn.f32 	%f60, %f58, %f59;
	sub.f32 	%f61, %f82, %f60;
	st.global.f32 	[%rd5], %f61;
	ld.global.f32 	%f62, [%rd68+-4];
	ld.global.f32 	%f63, [%rd67+-4];
	mul.f32 	%f64, %f62, %f63;
	ld.global.f32 	%f65, [%rd4];
	div.rn.f32 	%f66, %f64, %f65;
	sub.f32 	%f67, %f61, %f66;
	st.global.f32 	[%rd5], %f67;
	ld.global.f32 	%f68, [%rd68];
	ld.global.f32 	%f69, [%rd67];
	mul.f32 	%f70, %f68, %f69;
	ld.global.f32 	%f71, [%rd4];
	div.rn.f32 	%f72, %f70, %f71;
	sub.f32 	%f73, %f67, %f72;
	st.global.f32 	[%rd5], %f73;
	ld.global.f32 	%f74, [%rd68+4];
	ld.global.f32 	%f75, [%rd67+4];
	mul.f32 	%f76, %f74, %f75;
	ld.global.f32 	%f77, [%rd4];
	div.rn.f32 	%f78, %f76, %f77;
	sub.f32 	%f82, %f73, %f78;
	st.global.f32 	[%rd5], %f82;
	add.s32 	%r54, %r54, 4;
	add.s64 	%rd68, %rd68, 16;
	add.s64 	%rd67, %rd67, 16;
	setp.ne.s32 	%p15, %r54, 0;
	@%p15 bra 	$L__BB0_18;
$L__BB0_19:
	ret;

}


// ===== COMPILED SASS (sm_100) =====

	.target	sm_100

	.elftype	@"ET_EXEC"


//--------------------- .note.nv.tkinfo           --------------------------
	.section	.note.nv.tkinfo,"",@"SHT_NOTE"
	.sectionflags	@"SHF_NOTE_NV_TKINFO"
	.tkinfo
        /*0018*/ 	.word	0x00000002
        /*0030*/ 	.string	""
        /*0030*/ 	.string	"ptxas"
        /*0030*/ 	.string	"Cuda compilation tools, release 13.0, V13.0.88"
        /*0030*/ 	.string	"Build cuda_13.0.r13.0/compiler.36424714_0"
        /*0030*/ 	.string	"-arch sm_100 -m 64 "



//--------------------- .note.nv.cuinfo           --------------------------
	.section	.note.nv.cuinfo,"",@"SHT_NOTE"
	.sectionflags	@"SHF_NOTE_NV_CUINFO"
        /*0018*/ 	.short	0x0002
        /*001a*/ 	.short	0x0064
        /*001c*/ 	.short	0x0082
	.zero		2


//--------------------- .nv.info                  --------------------------
	.section	.nv.info,"",@"SHT_CUDA_INFO"
	.align	4


	//----- nvinfo : EIATTR_REGCOUNT
	.align		4
        /*0000*/ 	.byte	0x04, 0x2f
        /*0002*/ 	.short	(.L_1 - .L_0)
	.align		4
.L_0:
        /*0004*/ 	.word	index@(_Z11GaussSeidelPfS_S_iii)
        /*0008*/ 	.word	0x0000001c


	//----- nvinfo : EIATTR_FRAME_SIZE
	.align		4
.L_1:
        /*000c*/ 	.byte	0x04, 0x11
        /*000e*/ 	.short	(.L_3 - .L_2)
	.align		4
.L_2:
        /*0010*/ 	.word	index@($__internal_0_$__cuda_sm3x_div_rn_noftz_f32_slowpath)
        /*0014*/ 	.word	0x00000000


	//----- nvinfo : EIATTR_FRAME_SIZE
	.align		4
.L_3:
        /*0018*/ 	.byte	0x04, 0x11
        /*001a*/ 	.short	(.L_5 - .L_4)
	.align		4
.L_4:
        /*001c*/ 	.word	index@(_Z11GaussSeidelPfS_S_iii)
        /*0020*/ 	.word	0x00000000


	//----- nvinfo : EIATTR_MIN_STACK_SIZE
	.align		4
.L_5:
        /*0024*/ 	.byte	0x04, 0x12
        /*0026*/ 	.short	(.L_7 - .L_6)
	.align		4
.L_6:
        /*0028*/ 	.word	index@(_Z11GaussSeidelPfS_S_iii)
        /*002c*/ 	.word	0x00000000
.L_7:


//--------------------- .nv.compat                --------------------------
	.section	.nv.compat,"",@"SHT_CUDA_COMPAT_INFO"
	.align	4
        /*0000*/ 	.byte	0x02, 0x09, 0x00, 0x00, 0x02, 0x02, 0x01, 0x00, 0x02, 0x05, 0x05, 0x00, 0x03, 0x07, 0x01, 0x01
        /*0010*/ 	.byte	0x02, 0x03, 0x00, 0x00, 0x02, 0x06, 0x01, 0x00, 0x04, 0x0b, 0x08, 0x00, 0x01, 0x00, 0x00, 0x00
        /*0020*/ 	.byte	0x00, 0x00, 0x00, 0x00


//--------------------- .nv.info._Z11GaussSeidelPfS_S_iii --------------------------
	.section	.nv.info._Z11GaussSeidelPfS_S_iii,"",@"SHT_CUDA_INFO"
	.sectionflags	@""
	.align	4


	//----- nvinfo : EIATTR_CUDA_API_VERSION
	.align		4
        /*0000*/ 	.byte	0x04, 0x37
        /*0002*/ 	.short	(.L_9 - .L_8)
.L_8:
        /*0004*/ 	.word	0x00000082


	//----- nvinfo : EIATTR_KPARAM_INFO
	.align		4
.L_9:
        /*0008*/ 	.byte	0x04, 0x17
        /*000a*/ 	.short	(.L_11 - .L_10)
.L_10:
        /*000c*/ 	.word	0x00000000
        /*0010*/ 	.short	0x0005
        /*0012*/ 	.short	0x0020
        /*0014*/ 	.byte	0x00, 0xf0, 0x11, 0x00


	//----- nvinfo : EIATTR_KPARAM_INFO
	.align		4
.L_11:
        /*0018*/ 	.byte	0x04, 0x17
        /*001a*/ 	.short	(.L_13 - .L_12)
.L_12:
        /*001c*/ 	.word	0x00000000
        /*0020*/ 	.short	0x0004
        /*0022*/ 	.short	0x001c
        /*0024*/ 	.byte	0x00, 0xf0, 0x11, 0x00


	//----- nvinfo : EIATTR_KPARAM_INFO
	.align		4
.L_13:
        /*0028*/ 	.byte	0x04, 0x17
        /*002a*/ 	.short	(.L_15 - .L_14)
.L_14:
        /*002c*/ 	.word	0x00000000
        /*0030*/ 	.short	0x0003
        /*0032*/ 	.short	0x0018
        /*0034*/ 	.byte	0x00, 0xf0, 0x11, 0x00


	//----- nvinfo : EIATTR_KPARAM_INFO
	.align		4
.L_15:
        /*0038*/ 	.byte	0x04, 0x17
        /*003a*/ 	.short	(.L_17 - .L_16)
.L_16:
        /*003c*/ 	.word	0x00000000
        /*0040*/ 	.short	0x0002
        /*0042*/ 	.short	0x0010
        /*0044*/ 	.byte	0x00, 0xf5, 0x21, 0x00


	//----- nvinfo : EIATTR_KPARAM_INFO
	.align		4
.L_17:
        /*0048*/ 	.byte	0x04, 0x17
        /*004a*/ 	.short	(.L_19 - .L_18)
.L_18:
        /*004c*/ 	.word	0x00000000
        /*0050*/ 	.short	0x0001
        /*0052*/ 	.short	0x0008
        /*0054*/ 	.byte	0x00, 0xf5, 0x21, 0x00


	//----- nvinfo : EIATTR_KPARAM_INFO
	.align		4
.L_19:
        /*0058*/ 	.byte	0x04, 0x17
        /*005a*/ 	.short	(.L_21 - .L_20)
.L_20:
        /*005c*/ 	.word	0x00000000
        /*0060*/ 	.short	0x0000
        /*0062*/ 	.short	0x0000
        /*0064*/ 	.byte	0x00, 0xf5, 0x21, 0x00


	//----- nvinfo : EIATTR_SPARSE_MMA_MASK
	.align		4
.L_21:
        /*0068*/ 	.byte	0x03, 0x50
        /*006a*/ 	.short	0x0000


	//----- nvinfo : EIATTR_MAXREG_COUNT
	.align		4
        /*006c*/ 	.byte	0x03, 0x1b
        /*006e*/ 	.short	0x00ff


	//----- nvinfo : EIATTR_MERCURY_ISA_VERSION
	.align		4
        /*0070*/ 	.byte	0x03, 0x5f
        /*0072*/ 	.short	0x0101


	//----- nvinfo : EIATTR_VRC_CTA_INIT_COUNT
	.align		4
        /*0074*/ 	.byte	0x02, 0x4a
	.zero		1
	.zero		1


	//----- nvinfo : EIATTR_EXIT_INSTR_OFFSETS
	.align		4
        /*0078*/ 	.byte	0x04, 0x1c
        /*007a*/ 	.short	(.L_23 - .L_22)


	//   ....[0]....
.L_22:
        /*007c*/ 	.word	0x000000c0


	//   ....[1]....
        /*0080*/ 	.word	0x00000e20


	//   ....[2]....
        /*0084*/ 	.word	0x00001140


	//   ....[3]....
        /*0088*/ 	.word	0x00001740


	//----- nvinfo : EIATTR_CRS_STACK_SIZE
	.align		4
.L_23:
        /*008c*/ 	.byte	0x04, 0x1e
        /*008e*/ 	.short	(.L_25 - .L_24)
.L_24:
        /*0090*/ 	.word	0x00000000


	//----- nvinfo : EIATTR_CBANK_PARAM_SIZE
	.align		4
.L_25:
        /*0094*/ 	.byte	0x03, 0x19
        /*0096*/ 	.short	0x0024


	//----- nvinfo : EIATTR_PARAM_CBANK
	.align		4
        /*0098*/ 	.byte	0x04, 0x0a
        /*009a*/ 	.short	(.L_27 - .L_26)
	.align		4
.L_26:
        /*009c*/ 	.word	index@(.nv.constant0._Z11GaussSeidelPfS_S_iii)
        /*00a0*/ 	.short	0x0380
        /*00a2*/ 	.short	0x0024


	//----- nvinfo : EIATTR_SW_WAR
	.align		4
.L_27:
        /*00a4*/ 	.byte	0x04, 0x36
        /*00a6*/ 	.short	(.L_29 - .L_28)
.L_28:
        /*00a8*/ 	.word	0x00000008
.L_29:


//--------------------- .nv.callgraph             --------------------------
	.section	.nv.callgraph,"",@"SHT_CUDA_CALLGRAPH"
	.align	4
	.sectionentsize	8
	.align		4
        /*0000*/ 	.word	0x00000000
	.align		4
        /*0004*/ 	.word	0xffffffff
	.align		4
        /*0008*/ 	.word	0x00000000
	.align		4
        /*000c*/ 	.word	0xfffffffe
	.align		4
        /*0010*/ 	.word	0x00000000
	.align		4
        /*0014*/ 	.word	0xfffffffd
	.align		4
        /*0018*/ 	.word	0x00000000
	.align		4
        /*001c*/ 	.word	0xfffffffc


//--------------------- .text._Z11GaussSeidelPfS_S_iii --------------------------
	.section	.text._Z11GaussSeidelPfS_S_iii,"ax",@progbits
	.align	128
        .global         _Z11GaussSeidelPfS_S_iii
        .type           _Z11GaussSeidelPfS_S_iii,@function
        .size           _Z11GaussSeidelPfS_S_iii,(.L_x_50 - _Z11GaussSeidelPfS_S_iii)
        .other          _Z11GaussSeidelPfS_S_iii,@"STO_CUDA_ENTRY STV_DEFAULT"
_Z11GaussSeidelPfS_S_iii:
.text._Z11GaussSeidelPfS_S_iii:
[----:B------:R-:W-:Y:S01]  /*0000*/  LDC R1, c[0x0][0x37c] ;  /* 0x0000df00ff017b82 */ /* 0x000fe20000000800 */
[----:B------:R-:W0:Y:S07]  /*0010*/  S2R R0, SR_TID.X ;  /* 0x0000000000007919 */ /* 0x000e2e0000002100 */
[----:B------:R-:W0:Y:S01]  /*0020*/  S2UR UR4, SR_CTAID.X ;  /* 0x00000000000479c3 */ /* 0x000e220000002500 */
[----:B------:R-:W1:Y:S07]  /*0030*/  LDCU UR5, c[0x0][0x3a0] ;  /* 0x00007400ff0577ac */ /* 0x000e6e0008000800 */
[----:B------:R-:W0:Y:S02]  /*0040*/  LDC R7, c[0x0][0x360] ;  /* 0x0000d800ff077b82 */ /* 0x000e240000000800 */
[----:B0-----:R-:W-:Y:S01]  /*0050*/  IMAD R7, R7, UR4, R0 ;  /* 0x0000000407077c24 */ /* 0x001fe2000f8e0200 */
[----:B------:R-:W0:Y:S04]  /*0060*/  LDCU UR4, c[0x0][0x39c] ;  /* 0x00007380ff0477ac */ /* 0x000e280008000800 */
[----:B------:R-:W-:-:S04]  /*0070*/  LEA.HI R0, R7, R7, RZ, 0x1 ;  /* 0x0000000707007211 */ /* 0x000fc800078f08ff */
[----:B------:R-:W-:-:S05]  /*0080*/  LOP3.LUT R0, R0, 0xfffffffe, RZ, 0xc0, !PT ;  /* 0xfffffffe00007812 */ /* 0x000fca00078ec0ff */
[----:B------:R-:W-:-:S05]  /*0090*/  IMAD.IADD R0, R7, 0x1, -R0 ;  /* 0x0000000107007824 */ /* 0x000fca00078e0a00 */
[----:B-1----:R-:W-:-:S04]  /*00a0*/  ISETP.NE.AND P0, PT, R0, UR5, PT ;  /* 0x0000000500007c0c */ /* 0x002fc8000bf05270 */
[----:B0-----:R-:W-:-:S13]  /*00b0*/  ISETP.GE.OR P0, PT, R7, UR4, P0 ;  /* 0x0000000407007c0c */ /* 0x001fda0008706670 */
[----:B------:R-:W-:Y:S05]  /*00c0*/  @P0 EXIT ;  /* 0x000000000000094d */ /* 0x000fea0003800000 */
[----:B------:R-:W0:Y:S01]  /*00d0*/  LDCU.64 UR8, c[0x0][0x380] ;  /* 0x00007000ff0877ac */ /* 0x000e220008000a00 */
[C---:B------:R-:W-:Y:S01]  /*00e0*/  IMAD R8, R7.reuse, UR4, RZ ;  /* 0x0000000407087c24 */ /* 0x040fe2000f8e02ff */
[----:B------:R-:W1:Y:S04]  /*00f0*/  LDCU.64 UR6, c[0x0][0x358] ;  /* 0x00006b00ff0677ac */ /* 0x000e680008000a00 */
[----:B------:R-:W-:Y:S02]  /*0100*/  SHF.R.S32.HI R6, RZ, 0x1f, R8 ;  /* 0x0000001fff067819 */ /* 0x000fe40000011408 */
[----:B------:R-:W-:-:S04]  /*0110*/  IADD3 R0, P0, PT, R7, R8, RZ ;  /* 0x0000000807007210 */ /* 0x000fc80007f1e0ff */
[----:B------:R-:W-:Y:S02]  /*0120*/  LEA.HI.X.SX32 R3, R7, R6, 0x1, P0 ;  /* 0x0000000607037211 */ /* 0x000fe400000f0eff */
[----:B0-----:R-:W-:-:S04]  /*0130*/  LEA R12, P0, R0, UR8, 0x2 ;  /* 0x00000008000c7c11 */ /* 0x001fc8000f8010ff */
[----:B------:R-:W-:Y:S02]  /*0140*/  LEA.HI.X R13, R0, UR9, R3, 0x2, P0 ;  /* 0x00000009000d7c11 */ /* 0x000fe400080f1403 */
[----:B------:R-:W0:Y:S03]  /*0150*/  LDC.64 R2, c[0x0][0x388] ;  /* 0x0000e200ff027b82 */ /* 0x000e260000000a00 */
[----:B-1----:R-:W2:Y:S01]  /*0160*/  LDG.E R22, desc[UR6][R12.64] ;  /* 0x000000060c167981 */ /* 0x002ea2000c1e1900 */
[----:B0-----:R-:W-:-:S05]  /*0170*/  IMAD.WIDE R2, R7, 0x4, R2 ;  /* 0x0000000407027825 */ /* 0x001fca00078e0202 */
[----:B------:R-:W3:Y:S01]  /*0180*/  LDG.E R0, desc[UR6][R2.64] ;  /* 0x0000000602007981 */ /* 0x000ee2000c1e1900 */
[----:B------:R-:W-:Y:S01]  /*0190*/  BSSY.RECONVERGENT B2, `(.L_x_0) ;  /* 0x000000c000027945 */ /* 0x000fe20003800200 */
[----:B--2---:R-:W0:Y:S02]  /*01a0*/  MUFU.RCP R5, R22 ;  /* 0x0000001600057308 */ /* 0x004e240000001000 */
[----:B0-----:R-:W-:-:S04]  /*01b0*/  FFMA R4, -R22, R5, 1 ;  /* 0x3f80000016047423 */ /* 0x001fc80000000105 */
[----:B------:R-:W-:Y:S02]  /*01c0*/  FFMA R5, R5, R4, R5 ;  /* 0x0000000405057223 */ /* 0x000fe40000000005 */
[----:B---3--:R-:W0:Y:S02]  /*01d0*/  FCHK P0, R0, R22 ;  /* 0x0000001600007302 */ /* 0x008e240000000000 */
[----:B------:R-:W-:-:S04]  /*01e0*/  FFMA R4, R0, R5, RZ ;  /* 0x0000000500047223 */ /* 0x000fc800000000ff */
[----:B------:R-:W-:-:S04]  /*01f0*/  FFMA R9, -R22, R4, R0 ;  /* 0x0000000416097223 */ /* 0x000fc80000000100 */
[----:B------:R-:W-:Y:S01]  /*0200*/  FFMA R9, R5, R9, R4 ;  /* 0x0000000905097223 */ /* 0x000fe20000000004 */
[----:B0-----:R-:W-:Y:S06]  /*0210*/  @!P0 BRA `(.L_x_1) ;  /* 0x00000000000c8947 */ /* 0x001fec0003800000 */
[----:B------:R-:W-:-:S07]  /*0220*/  MOV R10, 0x240 ;  /* 0x00000240000a7802 */ /* 0x000fce0000000f00 */
[----:B------:R-:W-:Y:S05]  /*0230*/  CALL.REL.NOINC `($__internal_0_$__cuda_sm3x_div_rn_noftz_f32_slowpath) ;  /* 0x0000001400447944 */ /* 0x000fea0003c00000 */
[----:B------:R-:W-:-:S07]  /*0240*/  IMAD.MOV.U32 R9, RZ, RZ, R0 ;  /* 0x000000ffff097224 */ /* 0x000fce00078e0000 */
.L_x_1:
[----:B------:R-:W-:Y:S05]  /*0250*/  BSYNC.RECONVERGENT B2 ;  /* 0x0000000000027941 */ /* 0x000fea0003800200 */
.L_x_0:
[----:B------:R-:W0:Y:S01]  /*0260*/  LDC.64 R14, c[0x0][0x390] ;  /* 0x0000e400ff0e7b82 */ /* 0x000e220000000a00 */
[C---:B------:R-:W-:Y:S01]  /*0270*/  ISETP.GE.AND P0, PT, R7.reuse, 0x1, PT ;  /* 0x000000010700780c */ /* 0x040fe20003f06270 */
[----:B------:R-:W-:Y:S01]  /*0280*/  BSSY.RECONVERGENT B2, `(.L_x_2) ;  /* 0x0000093000027945 */ /* 0x000fe20003800200 */
[----:B------:R-:W-:Y:S01]  /*0290*/  MOV R23, R9 ;  /* 0x0000000900177202 */ /* 0x000fe20000000f00 */
[----:B------:R-:W-:Y:S02]  /*02a0*/  IMAD.MOV.U32 R5, RZ, RZ, RZ ;  /* 0x000000ffff057224 */ /* 0x000fe400078e00ff */
[----:B0-----:R-:W-:-:S05]  /*02b0*/  IMAD.WIDE R14, R7, 0x4, R14 ;  /* 0x00000004070e7825 */ /* 0x001fca00078e020e */
[----:B------:R0:W-:Y:S03]  /*02c0*/  STG.E desc[UR6][R14.64], R9 ;  /* 0x000000090e007986 */ /* 0x0001e6000c101906 */
[----:B------:R-:W-:Y:S05]  /*02d0*/  @!P0 BRA `(.L_x_3) ;  /* 0x0000000800348947 */ /* 0x000fea0003800000 */
[----:B------:R-:W1:Y:S01]  /*02e0*/  LDCU UR4, c[0x0][0x39c] ;  /* 0x00007380ff0477ac */ /* 0x000e620008000800 */
[----:B------:R-:W-:Y:S01]  /*02f0*/  BSSY.RECONVERGENT B3, `(.L_x_4) ;  /* 0x0000066000037945 */ /* 0x000fe20003800200 */
[----:B------:R-:W-:Y:S01]  /*0300*/  IMAD.MOV.U32 R5, RZ, RZ, RZ ;  /* 0x000000ffff057224 */ /* 0x000fe200078e00ff */
[----:B-1----:R-:W-:-:S04]  /*0310*/  VIMNMX R0, PT, PT, R7, UR4, PT ;  /* 0x0000000407007c48 */ /* 0x002fc8000bfe0100 */
[C---:B------:R-:W-:Y:S02]  /*0320*/  ISETP.GE.AND P0, PT, R0.reuse, 0x4, PT ;  /* 0x000000040000780c */ /* 0x040fe40003f06270 */
[----:B------:R-:W-:-:S04]  /*0330*/  VIMNMX R0, PT, PT, R0, 0x1, !PT ;  /* 0x0000000100007848 */ /* 0x000fc80007fe0100 */
[----:B------:R-:W-:-:S07]  /*0340*/  LOP3.LUT R4, R0, 0x3, RZ, 0xc0, !PT ;  /* 0x0000000300047812 */ /* 0x000fce00078ec0ff */
[----:B------:R-:W-:Y:S05]  /*0350*/  @!P0 BRA `(.L_x_5) ;  /* 0x00000004007c8947 */ /* 0x000fea0003800000 */
[----:B------:R-:W1:Y:S01]  /*0360*/  LDCU.64 UR4, c[0x0][0x390] ;  /* 0x00007200ff0477ac */ /* 0x000e620008000a00 */
[----:B------:R-:W-:Y:S01]  /*0370*/  LOP3.LUT R5, R0, 0x7ffffffc, RZ, 0xc0, !PT ;  /* 0x7ffffffc00057812 */ /* 0x000fe200078ec0ff */
[----:B------:R-:W2:Y:S03]  /*0380*/  LDCU.64 UR8, c[0x0][0x380] ;  /* 0x00007000ff0877ac */ /* 0x000ea60008000a00 */
[----:B------:R-:W-:Y:S01]  /*0390*/  IADD3 R3, PT, PT, -R5, RZ, RZ ;  /* 0x000000ff05037210 */ /* 0x000fe20007ffe1ff */
[----:B-1----:R-:W-:Y:S01]  /*03a0*/  UIADD3 UR4, UP0, UPT, UR4, 0x8, URZ ;  /* 0x0000000804047890 */ /* 0x002fe2000ff1e0ff */
[----:B--2---:R-:W-:-:S03]  /*03b0*/  LEA R16, P0, R8, UR8, 0x2 ;  /* 0x0000000808107c11 */ /* 0x004fc6000f8010ff */
[----:B------:R-:W-:Y:S02]  /*03c0*/  UIADD3.X UR5, UPT, UPT, URZ, UR5, URZ, UP0, !UPT ;  /* 0x00000005ff057290 */ /* 0x000fe400087fe4ff */
[----:B------:R-:W-:Y:S01]  /*03d0*/  IMAD.U32 R18, RZ, RZ, UR4 ;  /* 0x00000004ff127e24 */ /* 0x000fe2000f8e00ff */
[----:B------:R-:W-:Y:S02]  /*03e0*/  IADD3 R16, P1, PT, R16, 0x8, RZ ;  /* 0x0000000810107810 */ /* 0x000fe40007f3e0ff */
[----:B------:R-:W-:Y:S02]  /*03f0*/  LEA.HI.X R17, R8, UR9, R6, 0x2, P0 ;  /* 0x0000000908117c11 */ /* 0x000fe400080f1406 */
[----:B------:R-:W-:-:S03]  /*0400*/  MOV R19, UR5 ;  /* 0x0000000500137c02 */ /* 0x000fc60008000f00 */
[----:B------:R-:W-:-:S07]  /*0410*/  IMAD.X R17, RZ, RZ, R17, P1 ;  /* 0x000000ffff117224 */ /* 0x000fce00008e0611 */
.L_x_14:
[----:B------:R-:W2:Y:S04]  /*0420*/  LDG.E R22, desc[UR6][R12.64] ;  /* 0x000000060c167981 */ /* 0x000ea8000c1e1900 */
[----:B------:R-:W3:Y:S04]  /*0430*/  LDG.E R0, desc[UR6][R16.64+-0x8] ;  /* 0xfffff80610007981 */ /* 0x000ee8000c1e1900 */
[----:B0-----:R-:W3:Y:S01]  /*0440*/  LDG.E R9, desc[UR6][R18.64+-0x8] ;  /* 0xfffff80612097981 */ /* 0x001ee2000c1e1900 */
[----:B------:R-:W-:Y:S01]  /*0450*/  BSSY.RECONVERGENT B4, `(.L_x_6) ;  /* 0x000000d000047945 */ /* 0x000fe20003800200 */
[----:B--2---:R-:W0:Y:S01]  /*0460*/  MUFU.RCP R11, R22 ;  /* 0x00000016000b7308 */ /* 0x004e220000001000 */
[----:B---3--:R-:W-:-:S07]  /*0470*/  FMUL R0, R0, R9 ;  /* 0x0000000900007220 */ /* 0x008fce0000400000 */
[----:B------:R-:W1:Y:S01]  /*0480*/  FCHK P0, R0, R22 ;  /* 0x0000001600007302 */ /* 0x000e620000000000 */
[----:B0-----:R-:W-:-:S04]  /*0490*/  FFMA R2, -R22, R11, 1 ;  /* 0x3f80000016027423 */ /* 0x001fc8000000010b */
[----:B------:R-:W-:-:S04]  /*04a0*/  FFMA R11, R11, R2, R11 ;  /* 0x000000020b0b7223 */ /* 0x000fc8000000000b */
[----:B------:R-:W-:-:S04]  /*04b0*/  FFMA R2, R0, R11, RZ ;  /* 0x0000000b00027223 */ /* 0x000fc800000000ff */
[----:B------:R-:W-:-:S04]  /*04c0*/  FFMA R9, -R22, R2, R0 ;  /* 0x0000000216097223 */ /* 0x000fc80000000100 */
[----:B------:R-:W-:Y:S01]  /*04d0*/  FFMA R2, R11, R9, R2 ;  /* 0x000000090b027223 */ /* 0x000fe20000000002 */
[----:B-1----:R-:W-:Y:S06]  /*04e0*/  @!P0 BRA `(.L_x_7) ;  /* 0x00000000000c8947 */ /* 0x002fec0003800000 */
[----:B------:R-:W-:-:S07]  /*04f0*/  MOV R10, 0x510 ;  /* 0x00000510000a7802 */ /* 0x000fce0000000f00 */
[----:B------:R-:W-:Y:S05]  /*0500*/  CALL.REL.NOINC `($__internal_0_$__cuda_sm3x_div_rn_noftz_f32_slowpath) ;  /* 0x0000001000907944 */ /* 0x000fea0003c00000 */
[----:B------:R-:W-:-:S07]  /*0510*/  IMAD.MOV.U32 R2, RZ, RZ, R0 ;  /* 0x000000ffff027224 */ /* 0x000fce00078e0000 */
.L_x_7:
[----:B------:R-:W-:Y:S05]  /*0520*/  BSYNC.RECONVERGENT B4 ;  /* 0x0000000000047941 */ /* 0x000fea0003800200 */
.L_x_6:
[----:B------:R-:W-:-:S05]  /*0530*/  FADD R23, -R2, R23 ;  /* 0x0000001702177221 */ /* 0x000fca0000000100 */
[----:B------:R0:W-:Y:S04]  /*0540*/  STG.E desc[UR6][R14.64], R23 ;  /* 0x000000170e007986 */ /* 0x0001e8000c101906 */
[----:B------:R-:W2:Y:S04]  /*0550*/  LDG.E R22, desc[UR6][R12.64] ;  /* 0x000000060c167981 */ /* 0x000ea8000c1e1900 */
[----:B------:R-:W3:Y:S04]  /*0560*/  LDG.E R0, desc[UR6][R16.64+-0x4] ;  /* 0xfffffc0610007981 */ /* 0x000ee8000c1e1900 */
[----:B------:R-:W3:Y:S01]  /*0570*/  LDG.E R9, desc[UR6][R18.64+-0x4] ;  /* 0xfffffc0612097981 */ /* 0x000ee2000c1e1900 */
[----:B------:R-:W-:Y:S01]  /*0580*/  BSSY.RECONVERGENT B4, `(.L_x_8) ;  /* 0x000000d000047945 */ /* 0x000fe20003800200 */
[----:B--2---:R-:W1:Y:S01]  /*0590*/  MUFU.RCP R11, R22 ;  /* 0x00000016000b7308 */ /* 0x004e620000001000 */
[----:B---3--:R-:W-:-:S07]  /*05a0*/  FMUL R0, R0, R9 ;  /* 0x0000000900007220 */ /* 0x008fce0000400000 */
[----:B------:R-:W2:Y:S01]  /*05b0*/  FCHK P0, R0, R22 ;  /* 0x0000001600007302 */ /* 0x000ea20000000000 */
[----:B-1----:R-:W-:-:S04]  /*05c0*/  FFMA R2, -R22, R11, 1 ;  /* 0x3f80000016027423 */ /* 0x002fc8000000010b */
[----:B------:R-:W-:-:S04]  /*05d0*/  FFMA R11, R11, R2, R11 ;  /* 0x000000020b0b7223 */ /* 0x000fc8000000000b */
[----:B------:R-:W-:-:S04]  /*05e0*/  FFMA R2, R0, R11, RZ ;  /* 0x0000000b00027223 */ /* 0x000fc800000000ff */
[----:B------:R-:W-:-:S04]  /*05f0*/  FFMA R9, -R22, R2, R0 ;  /* 0x0000000216097223 */ /* 0x000fc80000000100 */
[----:B------:R-:W-:Y:S01]  /*0600*/  FFMA R2, R11, R9, R2 ;  /* 0x000000090b027223 */ /* 0x000fe20000000002 */
[----:B0-2---:R-:W-:Y:S06]  /*0610*/  @!P0 BRA `(.L_x_9) ;  /* 0x00000000000c8947 */ /* 0x005fec0003800000 */
[----:B------:R-:W-:-:S07]  /*0620*/  MOV R10, 0x640 ;  /* 0x00000640000a7802 */ /* 0x000fce0000000f00 */
[----:B------:R-:W-:Y:S05]  /*0630*/  CALL.REL.NOINC `($__internal_0_$__cuda_sm3x_div_rn_noftz_f32_slowpath) ;  /* 0x0000001000447944 */ /* 0x000fea0003c00000 */
[----:B------:R-:W-:-:S07]  /*0640*/  MOV R2, R0 ;  /* 0x0000000000027202 */ /* 0x000fce0000000f00 */
.L_x_9:
[----:B------:R-:W-:Y:S05]  /*0650*/  BSYNC.RECONVERGENT B4 ;  /* 0x0000000000047941 */ /* 0x000fea0003800200 */
.L_x_8:
[----:B------:R-:W-:-:S05]  /*0660*/  FADD R23, R23, -R2 ;  /* 0x8000000217177221 */ /* 0x000fca0000000000 */
        /* <DEDUP_REMOVED lines=16> */
[----:B------:R-:W-:-:S07]  /*0770*/  IMAD.MOV.U32 R2, RZ, RZ, R0 ;  /* 0x000000ffff027224 */ /* 0x000fce00078e0000 */
.L_x_11:
[----:B------:R-:W-:Y:S05]  /*0780*/  BSYNC.RECONVERGENT B4 ;  /* 0x0000000000047941 */ /* 0x000fea0003800200 */
.L_x_10:
        /* <DEDUP_REMOVED lines=18> */
.L_x_13:
[----:B------:R-:W-:Y:S05]  /*08b0*/  BSYNC.RECONVERGENT B4 ;  /* 0x0000000000047941 */ /* 0x000fea0003800200 */
.L_x_12:
[----:B------:R-:W-:Y:S01]  /*08c0*/  FADD R23, R23, -R2 ;  /* 0x8000000217177221 */ /* 0x000fe20000000000 */
[----:B------:R-:W-:Y:S01]  /*08d0*/  VIADD R3, R3, 0x4 ;  /* 0x0000000403037836 */ /* 0x000fe20000000000 */
[----:B------:R-:W-:Y:S02]  /*08e0*/  IADD3 R18, P2, PT, R18, 0x10, RZ ;  /* 0x0000001012127810 */ /* 0x000fe40007f5e0ff */
[----:B------:R-:W-:Y:S01]  /*08f0*/  IADD3 R16, P1, PT, R16, 0x10, RZ ;  /* 0x0000001010107810 */ /* 0x000fe20007f3e0ff */
[----:B------:R1:W-:Y:S01]  /*0900*/  STG.E desc[UR6][R14.64], R23 ;  /* 0x000000170e007986 */ /* 0x0003e2000c101906 */
[----:B------:R-:W-:Y:S01]  /*0910*/  ISETP.NE.AND P0, PT, R3, RZ, PT ;  /* 0x000000ff0300720c */ /* 0x000fe20003f05270 */
[----:B------:R-:W-:Y:S01]  /*0920*/  IMAD.X R19, RZ, RZ, R19, P2 ;  /* 0x000000ffff137224 */ /* 0x000fe200010e0613 */
[----:B------:R-:W-:-:S11]  /*0930*/  IADD3.X R17, PT, PT, RZ, R17, RZ, P1, !PT ;  /* 0x00000011ff117210 */ /* 0x000fd60000ffe4ff */
[----:B-1----:R-:W-:Y:S05]  /*0940*/  @P0 BRA `(.L_x_14) ;  /* 0xfffffff800b40947 */ /* 0x002fea000383ffff */
.L_x_5:
[----:B------:R-:W-:Y:S05]  /*0950*/  BSYNC.RECONVERGENT B3 ;  /* 0x0000000000037941 */ /* 0x000fea0003800200 */
.L_x_4:
[----:B------:R-:W-:-:S13]  /*0960*/  ISETP.NE.AND P0, PT, R4, RZ, PT ;  /* 0x000000ff0400720c */ /* 0x000fda0003f05270 */
[----:B------:R-:W-:Y:S05]  /*0970*/  @!P0 BRA `(.L_x_3) ;  /* 0x00000000008c8947 */ /* 0x000fea0003800000 */
[----:B------:R-:W1:Y:S01]  /*0980*/  LDC.64 R18, c[0x0][0x390] ;  /* 0x0000e400ff127b82 */ /* 0x000e620000000a00 */
[----:B------:R-:W2:Y:S01]  /*0990*/  LDCU.64 UR4, c[0x0][0x380] ;  /* 0x00007000ff0477ac */ /* 0x000ea20008000a00 */
[----:B------:R-:W-:Y:S01]  /*09a0*/  IADD3 R17, P0, PT, R8, R5, RZ ;  /* 0x0000000508117210 */ /* 0x000fe20007f1e0ff */
[----:B------:R-:W-:-:S03]  /*09b0*/  IMAD.MOV R4, RZ, RZ, -R4 ;  /* 0x000000ffff047224 */ /* 0x000fc600078e0a04 */
[----:B------:R-:W-:Y:S02]  /*09c0*/  IADD3.X R0, PT, PT, RZ, R6, RZ, P0, !PT ;  /* 0x00000006ff007210 */ /* 0x000fe400007fe4ff */
[----:B--2---:R-:W-:-:S04]  /*09d0*/  LEA R16, P0, R17, UR4, 0x2 ;  /* 0x0000000411107c11 */ /* 0x004fc8000f8010ff */
[----:B------:R-:W-:Y:S01]  /*09e0*/  LEA.HI.X R17, R17, UR5, R0, 0x2, P0 ;  /* 0x0000000511117c11 */ /* 0x000fe200080f1400 */
[----:B-1----:R-:W-:-:S08]  /*09f0*/  IMAD.WIDE.U32 R18, R5, 0x4, R18 ;  /* 0x0000000405127825 */ /* 0x002fd000078e0012 */
.L_x_17:
[----:B------:R-:W0:Y:S04]  /*0a00*/  LDG.E R22, desc[UR6][R12.64] ;  /* 0x000000060c167981 */ /* 0x000e28000c1e1900 */
[----:B------:R-:W2:Y:S04]  /*0a10*/  LDG.E R0, desc[UR6][R16.64] ;  /* 0x0000000610007981 */ /* 0x000ea8000c1e1900 */
[----:B------:R-:W2:Y:S01]  /*0a20*/  LDG.E R3, desc[UR6][R18.64] ;  /* 0x0000000612037981 */ /* 0x000ea2000c1e1900 */
[----:B------:R-:W-:Y:S01]  /*0a30*/  BSSY.RECONVERGENT B3, `(.L_x_15) ;  /* 0x000000d000037945 */ /* 0x000fe20003800200 */
[----:B0-----:R-:W0:Y:S01]  /*0a40*/  MUFU.RCP R9, R22 ;  /* 0x0000001600097308 */ /* 0x001e220000001000 */
[----:B--2---:R-:W-:-:S07]  /*0a50*/  FMUL R0, R0, R3 ;  /* 0x0000000300007220 */ /* 0x004fce0000400000 */
        /* <DEDUP_REMOVED lines=9> */
[----:B------:R-:W-:-:S07]  /*0af0*/  MOV R2, R0 ;  /* 0x0000000000027202 */ /* 0x000fce0000000f00 */
.L_x_16:
[----:B------:R-:W-:Y:S05]  /*0b00*/  BSYNC.RECONVERGENT B3 ;  /* 0x0000000000037941 */ /* 0x000fea0003800200 */
.L_x_15:
[----:B------:R-:W-:Y:S01]  /*0b10*/  FADD R23, -R2, R23 ;  /* 0x0000001702177221 */ /* 0x000fe20000000100 */
[----:B------:R-:W-:Y:S01]  /*0b20*/  VIADD R4, R4, 0x1 ;  /* 0x0000000104047836 */ /* 0x000fe20000000000 */
[----:B------:R-:W-:Y:S02]  /*0b30*/  IADD3 R18, P1, PT, R18, 0x4, RZ ;  /* 0x0000000412127810 */ /* 0x000fe40007f3e0ff */
[----:B------:R-:W-:Y:S01]  /*0b40*/  IADD3 R16, P2, PT, R16, 0x4, RZ ;  /* 0x0000000410107810 */ /* 0x000fe20007f5e0ff */
[----:B------:R1:W-:Y:S01]  /*0b50*/  STG.E desc[UR6][R14.64], R23 ;  /* 0x000000170e007986 */ /* 0x0003e2000c101906 */
[----:B------:R-:W-:Y:S01]  /*0b60*/  ISETP.NE.AND P0, PT, R4, RZ, PT ;  /* 0x000000ff0400720c */ /* 0x000fe20003f05270 */
[----:B------:R-:W-:Y:S01]  /*0b70*/  IMAD.X R19, RZ, RZ, R19, P1 ;  /* 0x000000ffff137224 */ /* 0x000fe200008e0613 */
[----:B------:R-:W-:Y:S02]  /*0b80*/  IADD3 R5, PT, PT, R5, 0x1, RZ ;  /* 0x0000000105057810 */ /* 0x000fe40007ffe0ff */
[----:B------:R-:W-:-:S09]  /*0b90*/  IADD3.X R17, PT, PT, RZ, R17, RZ, P2, !PT ;  /* 0x00000011ff117210 */ /* 0x000fd200017fe4ff */
[----:B-1----:R-:W-:Y:S05]  /*0ba0*/  @P0 BRA `(.L_x_17) ;  /* 0xfffffffc00940947 */ /* 0x002fea000383ffff */
.L_x_3:
[----:B------:R-:W-:Y:S05]  /*0bb0*/  BSYNC.RECONVERGENT B2 ;  /* 0x0000000000027941 */ /* 0x000fea0003800200 */
.L_x_2:
[----:B------:R-:W1:Y:S01]  /*0bc0*/  LDCU UR4, c[0x0][0x39c] ;  /* 0x00007380ff0477ac */ /* 0x000e620008000800 */
[----:B------:R-:W-:Y:S01]  /*0bd0*/  BSSY.RECONVERGENT B2, `(.L_x_18) ;  /* 0x0000022000027945 */ /* 0x000fe20003800200 */
[----:B-1----:R-:W-:-:S13]  /*0be0*/  ISETP.GE.AND P0, PT, R5, UR4, PT ;  /* 0x0000000405007c0c */ /* 0x002fda000bf06270 */
[----:B------:R-:W-:Y:S05]  /*0bf0*/  @P0 BRA `(.L_x_19) ;  /* 0x00000000007c0947 */ /* 0x000fea0003800000 */
[----:B------:R-:W-:Y:S01]  /*0c00*/  ISETP.NE.AND P0, PT, R5, R7, PT ;  /* 0x000000070500720c */ /* 0x000fe20003f05270 */
[----:B------:R-:W-:-:S12]  /*0c10*/  BSSY.RECONVERGENT B3, `(.L_x_20) ;  /* 0x000001c000037945 */ /* 0x000fd80003800200 */
[----:B------:R-:W-:Y:S05]  /*0c20*/  @!P0 BRA `(.L_x_21) ;  /* 0x0000000000688947 */ /* 0x000fea0003800000 */
[----:B------:R-:W1:Y:S01]  /*0c30*/  LDC.64 R10, c[0x0][0x390] ;  /* 0x0000e400ff0a7b82 */ /* 0x000e620000000a00 */
[----:B------:R-:W2:Y:S01]  /*0c40*/  LDCU.64 UR4, c[0x0][0x380] ;  /* 0x00007000ff0477ac */ /* 0x000ea20008000a00 */
[----:B------:R-:W-:Y:S01]  /*0c50*/  IADD3 R0, P0, PT, R8, R5, RZ ;  /* 0x0000000508007210 */ /* 0x000fe20007f1e0ff */
[----:B------:R-:W3:Y:S04]  /*0c60*/  LDG.E R22, desc[UR6][R12.64] ;  /* 0x000000060c167981 */ /* 0x000ee8000c1e1900 */
[----:B------:R-:W-:Y:S01]  /*0c70*/  IMAD.X R3, RZ, RZ, R6, P0 ;  /* 0x000000ffff037224 */ /* 0x000fe200000e0606 */
[----:B--2---:R-:W-:-:S04]  /*0c80*/  LEA R2, P0, R0, UR4, 0x2 ;  /* 0x0000000400027c11 */ /* 0x004fc8000f8010ff */
[----:B------:R-:W-:Y:S01]  /*0c90*/  LEA.HI.X R3, R0, UR5, R3, 0x2, P0 ;  /* 0x0000000500037c11 */ /* 0x000fe200080f1403 */
[----:B-1----:R-:W-:-:S04]  /*0ca0*/  IMAD.WIDE.U32 R10, R5, 0x4, R10 ;  /* 0x00000004050a7825 */ /* 0x002fc800078e000a */
[----:B------:R-:W2:Y:S04]  /*0cb0*/  LDG.E R0, desc[UR6][R2.64] ;  /* 0x0000000602007981 */ /* 0x000ea8000c1e1900 */
[----:B------:R-:W2:Y:S01]  /*0cc0*/  LDG.E R11, desc[UR6][R10.64] ;  /* 0x000000060a0b7981 */ /* 0x000ea2000c1e1900 */
[----:B------:R-:W-:Y:S01]  /*0cd0*/  BSSY.RECONVERGENT B4, `(.L_x_22) ;  /* 0x000000d000047945 */ /* 0x000fe20003800200 */
[----:B---3--:R-:W1:Y:S02]  /*0ce0*/  MUFU.RCP R7, R22 ;  /* 0x0000001600077308 */ /* 0x008e640000001000 */
[----:B-1----:R-:W-:Y:S01]  /*0cf0*/  FFMA R4, -R22, R7, 1 ;  /* 0x3f80000016047423 */ /* 0x002fe20000000107 */
[----:B--2---:R-:W-:-:S05]  /*0d00*/  FMUL R0, R0, R11 ;  /* 0x0000000b00007220 */ /* 0x004fca0000400000 */
[----:B------:R-:W1:Y:S01]  /*0d10*/  FCHK P0, R0, R22 ;  /* 0x0000001600007302 */ /* 0x000e620000000000 */
[----:B------:R-:W-:-:S04]  /*0d20*/  FFMA R7, R7, R4, R7 ;  /* 0x0000000407077223 */ /* 0x000fc80000000007 */
[----:B------:R-:W-:-:S04]  /*0d30*/  FFMA R4, R0, R7, RZ ;  /* 0x0000000700047223 */ /* 0x000fc800000000ff */
[----:B0-----:R-:W-:-:S04]  /*0d40*/  FFMA R9, -R22, R4, R0 ;  /* 0x0000000416097223 */ /* 0x001fc80000000100 */
[----:B------:R-:W-:Y:S01]  /*0d50*/  FFMA R4, R7, R9, R4 ;  /* 0x0000000907047223 */ /* 0x000fe20000000004 */
[----:B-1----:R-:W-:Y:S06]  /*0d60*/  @!P0 BRA `(.L_x_23) ;  /* 0x00000000000c8947 */ /* 0x002fec0003800000 */
[----:B------:R-:W-:-:S07]  /*0d70*/  MOV R10, 0xd90 ;  /* 0x00000d90000a7802 */ /* 0x000fce0000000f00 */
[----:B------:R-:W-:Y:S05]  /*0d80*/  CALL.REL.NOINC `($__internal_0_$__cuda_sm3x_div_rn_noftz_f32_slowpath) ;  /* 0x0000000800707944 */ /* 0x000fea0003c00000 */
[----:B------:R-:W-:-:S07]  /*0d90*/  MOV R4, R0 ;  /* 0x0000000000047202 */ /* 0x000fce0000000f00 */
.L_x_23:
[----:B------:R-:W-:Y:S05]  /*0da0*/  BSYNC.RECONVERGENT B4 ;  /* 0x0000000000047941 */ /* 0x000fea0003800200 */
.L_x_22:
[----:B------:R-:W-:-:S05]  /*0db0*/  FADD R23, R23, -R4 ;  /* 0x8000000417177221 */ /* 0x000fca0000000000 */
[----:B------:R1:W-:Y:S02]  /*0dc0*/  STG.E desc[UR6][R14.64], R23 ;  /* 0x000000170e007986 */ /* 0x0003e4000c101906 */
.L_x_21:
[----:B------:R-:W-:Y:S05]  /*0dd0*/  BSYNC.RECONVERGENT B3 ;  /* 0x0000000000037941 */ /* 0x000fea0003800200 */
.L_x_20:
[----:B------:R-:W-:-:S07]  /*0de0*/  VIADD R5, R5, 0x1 ;  /* 0x0000000105057836 */ /* 0x000fce0000000000 */
.L_x_19:
[----:B------:R-:W-:Y:S05]  /*0df0*/  BSYNC.RECONVERGENT B2 ;  /* 0x0000000000027941 */ /* 0x000fea0003800200 */
.L_x_18:
[----:B------:R-:W2:Y:S02]  /*0e00*/  LDCU UR4, c[0x0][0x39c] ;  /* 0x00007380ff0477ac */ /* 0x000ea40008000800 */
[----:B--2---:R-:W-:-:S13]  /*0e10*/  ISETP.GE.AND P0, PT, R5, UR4, PT ;  /* 0x0000000405007c0c */ /* 0x004fda000bf06270 */
[----:B------:R-:W-:Y:S05]  /*0e20*/  @P0 EXIT ;  /* 0x000000000000094d */ /* 0x000fea0003800000 */
[----:B------:R-:W-:Y:S01]  /*0e30*/  IADD3 R0, PT, PT, -R5, UR4, RZ ;  /* 0x0000000405007c10 */ /* 0x000fe2000fffe1ff */
[----:B------:R-:W-:Y:S01]  /*0e40*/  BSSY.RECONVERGENT B2, `(.L_x_24) ;  /* 0x000002c000027945 */ /* 0x000fe20003800200 */
[----:B------:R-:W-:Y:S02]  /*0e50*/  MOV R19, R5 ;  /* 0x0000000500137202 */ /* 0x000fe40000000f00 */
[----:B------:R-:W-:-:S13]  /*0e60*/  LOP3.LUT P0, R17, R0, 0x3, RZ, 0xc0, !PT ;  /* 0x0000000300117812 */ /* 0x000fda000780c0ff */
[----:B------:R-:W-:Y:S05]  /*0e70*/  @!P0 BRA `(.L_x_25) ;  /* 0x0000000000a08947 */ /* 0x000fea0003800000 */
[----:B------:R-:W2:Y:S01]  /*0e80*/  LDC.64 R2, c[0x0][0x390] ;  /* 0x0000e400ff027b82 */ /* 0x000ea20000000a00 */
[----:B------:R-:W3:Y:S01]  /*0e90*/  LDCU.64 UR4, c[0x0][0x380] ;  /* 0x00007000ff0477ac */ /* 0x000ee20008000a00 */
[-C--:B------:R-:W-:Y:S01]  /*0ea0*/  IADD3 R7, P0, PT, R8, R5.reuse, RZ ;  /* 0x0000000508077210 */ /* 0x080fe20007f1e0ff */
[----:B------:R-:W-:Y:S01]  /*0eb0*/  IMAD.MOV R17, RZ, RZ, -R17 ;  /* 0x000000ffff117224 */ /* 0x000fe200078e0a11 */
[----:B------:R-:W-:-:S03]  /*0ec0*/  MOV R19, R5 ;  /* 0x0000000500137202 */ /* 0x000fc60000000f00 */
[----:B------:R-:W-:Y:S01]  /*0ed0*/  IMAD.X R0, RZ, RZ, R6, P0 ;  /* 0x000000ffff007224 */ /* 0x000fe200000e0606 */
[----:B---3--:R-:W-:-:S04]  /*0ee0*/  LEA R16, P0, R7, UR4, 0x2 ;  /* 0x0000000407107c11 */ /* 0x008fc8000f8010ff */
[----:B------:R-:W-:Y:S01]  /*0ef0*/  LEA.HI.X R7, R7, UR5, R0, 0x2, P0 ;  /* 0x0000000507077c11 */ /* 0x000fe200080f1400 */
[----:B--2---:R-:W-:-:S03]  /*0f00*/  IMAD.WIDE.U32 R2, R5, 0x4, R2 ;  /* 0x0000000405027825 */ /* 0x004fc600078e0002 */
[----:B------:R-:W-:-:S07]  /*0f10*/  MOV R4, R2 ;  /* 0x0000000200047202 */ /* 0x000fce0000000f00 */
.L_x_28:
[----:B------:R-:W2:Y:S01]  /*0f20*/  LDG.E R22, desc[UR6][R12.64] ;  /* 0x000000060c167981 */ /* 0x000ea2000c1e1900 */
[----:B------:R-:W-:Y:S01]  /*0f30*/  IMAD.MOV.U32 R10, RZ, RZ, R16 ;  /* 0x000000ffff0a7224 */ /* 0x000fe200078e0010 */
[----:B------:R-:W-:Y:S01]  /*0f40*/  MOV R11, R7 ;  /* 0x00000007000b7202 */ /* 0x000fe20000000f00 */
[----:B------:R-:W-:-:S04]  /*0f50*/  IMAD.MOV.U32 R2, RZ, RZ, R4 ;  /* 0x000000ffff027224 */ /* 0x000fc800078e0004 */
[----:B------:R-:W3:Y:S04]  /*0f60*/  LDG.E R0, desc[UR6][R10.64] ;  /* 0x000000060a007981 */ /* 0x000ee8000c1e1900 */
[----:B0-----:R-:W3:Y:S01]  /*0f70*/  LDG.E R9, desc[UR6][R2.64] ;  /* 0x0000000602097981 */ /* 0x001ee2000c1e1900 */
[----:B------:R-:W-:Y:S01]  /*0f80*/  BSSY.RECONVERGENT B3, `(.L_x_26) ;  /* 0x000000d000037945 */ /* 0x000fe20003800200 */
[----:B--2---:R-:W0:Y:S01]  /*0f90*/  MUFU.RCP R21, R22 ;  /* 0x0000001600157308 */ /* 0x004e220000001000 */
[----:B---3--:R-:W-:-:S07]  /*0fa0*/  FMUL R0, R0, R9 ;  /* 0x0000000900007220 */ /* 0x008fce0000400000 */
[----:B------:R-:W2:Y:S01]  /*0fb0*/  FCHK P0, R0, R22 ;  /* 0x0000001600007302 */ /* 0x000ea20000000000 */
[----:B0-----:R-:W-:-:S04]  /*0fc0*/  FFMA R18, -R22, R21, 1 ;  /* 0x3f80000016127423 */ /* 0x001fc80000000115 */
[----:B------:R-:W-:-:S04]  /*0fd0*/  FFMA R21, R21, R18, R21 ;  /* 0x0000001215157223 */ /* 0x000fc80000000015 */
[----:B------:R-:W-:-:S04]  /*0fe0*/  FFMA R18, R0, R21, RZ ;  /* 0x0000001500127223 */ /* 0x000fc800000000ff */
[----:B------:R-:W-:-:S04]  /*0ff0*/  FFMA R9, -R22, R18, R0 ;  /* 0x0000001216097223 */ /* 0x000fc80000000100 */
[----:B------:R-:W-:Y:S01]  /*1000*/  FFMA R18, R21, R9, R18 ;  /* 0x0000000915127223 */ /* 0x000fe20000000012 */
[----:B--2---:R-:W-:Y:S06]  /*1010*/  @!P0 BRA `(.L_x_27) ;  /* 0x00000000000c8947 */ /* 0x004fec0003800000 */
[----:B------:R-:W-:-:S07]  /*1020*/  MOV R10, 0x1040 ;  /* 0x00001040000a7802 */ /* 0x000fce0000000f00 */
[----:B-1----:R-:W-:Y:S05]  /*1030*/  CALL.REL.NOINC `($__internal_0_$__cuda_sm3x_div_rn_noftz_f32_slowpath) ;  /* 0x0000000400c47944 */ /* 0x002fea0003c00000 */
[----:B------:R-:W-:-:S07]  /*1040*/  MOV R18, R0 ;  /* 0x0000000000127202 */ /* 0x000fce0000000f00 */
.L_x_27:
[----:B------:R-:W-:Y:S05]  /*1050*/  BSYNC.RECONVERGENT B3 ;  /* 0x0000000000037941 */ /* 0x000fea0003800200 */
.L_x_26:
[----:B-1----:R-:W-:Y:S01]  /*1060*/  FADD R23, -R18, R23 ;  /* 0x0000001712177221 */ /* 0x002fe20000000100 */
        /* <DEDUP_REMOVED lines=8> */
[----:B--2---:R-:W-:Y:S05]  /*10f0*/  @P0 BRA `(.L_x_28) ;  /* 0xfffffffc00880947 */ /* 0x004fea000383ffff */
.L_x_25:
[----:B------:R-:W-:Y:S05]  /*1100*/  BSYNC.RECONVERGENT B2 ;  /* 0x0000000000027941 */ /* 0x000fea0003800200 */
.L_x_24:
[----:B------:R-:W2:Y:S02]  /*1110*/  LDCU UR4, c[0x0][0x39c] ;  /* 0x00007380ff0477ac */ /* 0x000ea40008000800 */
[----:B--2---:R-:W-:-:S05]  /*1120*/  VIADD R0, R5, -UR4 ;  /* 0x8000000405007c36 */ /* 0x004fca0008000000 */
[----:B------:R-:W-:-:S13]  /*1130*/  ISETP.GT.U32.AND P0, PT, R0, -0x4, PT ;  /* 0xfffffffc0000780c */ /* 0x000fda0003f04070 */
[----:B------:R-:W-:Y:S05]  /*1140*/  @P0 EXIT ;  /* 0x000000000000094d */ /* 0x000fea0003800000 */
[----:B------:R-:W2:Y:S01]  /*1150*/  LDC.64 R2, c[0x0][0x390] ;  /* 0x0000e400ff027b82 */ /* 0x000ea20000000a00 */
[----:B------:R-:W3:Y:S01]  /*1160*/  LDCU.64 UR8, c[0x0][0x380] ;  /* 0x00007000ff0877ac */ /* 0x000ee20008000a00 */
[----:B------:R-:W-:-:S04]  /*1170*/  IADD3 R7, P1, PT, R8, R19, RZ ;  /* 0x0000001308077210 */ /* 0x000fc80007f3e0ff */
[----:B------:R-:W-:Y:S02]  /*1180*/  IADD3.X R8, PT, PT, RZ, R6, RZ, P1, !PT ;  /* 0x00000006ff087210 */ /* 0x000fe40000ffe4ff */
[----:B---3--:R-:W-:-:S04]  /*1190*/  LEA R0, P0, R7, UR8, 0x2 ;  /* 0x0000000807007c11 */ /* 0x008fc8000f8010ff */
[----:B------:R-:W-:Y:S01]  /*11a0*/  IADD3 R6, P1, PT, R0, 0x8, RZ ;  /* 0x0000000800067810 */ /* 0x000fe20007f3e0ff */
[----:B--2---:R-:W-:Y:S01]  /*11b0*/  IMAD.WIDE.U32 R2, R19, 0x4, R2 ;  /* 0x0000000413027825 */ /* 0x004fe200078e0002 */
[----:B------:R-:W-:Y:S02]  /*11c0*/  LEA.HI.X R7, R7, UR9, R8, 0x2, P0 ;  /* 0x0000000907077c11 */ /* 0x000fe400080f1408 */
[----:B------:R-:W-:Y:S02]  /*11d0*/  IADD3 R19, PT, PT, R19, -UR4, RZ ;  /* 0x8000000413137c10 */ /* 0x000fe4000fffe0ff */
[----:B------:R-:W-:Y:S01]  /*11e0*/  IADD3 R4, P2, PT, R2, 0x8, RZ ;  /* 0x0000000802047810 */ /* 0x000fe20007f5e0ff */
[----:B------:R-:W-:-:S04]  /*11f0*/  IMAD.X R7, RZ, RZ, R7, P1 ;  /* 0x000000ffff077224 */ /* 0x000fc800008e0607 */
[----:B------:R-:W-:-:S08]  /*1200*/  IMAD.X R5, RZ, RZ, R3, P2 ;  /* 0x000000ffff057224 */ /* 0x000fd000010e0603 */
.L_x_37:
[----:B------:R-:W0:Y:S04]  /*1210*/  LDG.E R22, desc[UR6][R12.64] ;  /* 0x000000060c167981 */ /* 0x000e28000c1e1900 */
[----:B------:R-:W2:Y:S04]  /*1220*/  LDG.E R0, desc[UR6][R6.64+-0x8] ;  /* 0xfffff80606007981 */ /* 0x000ea8000c1e1900 */
[----:B------:R-:W2:Y:S01]  /*1230*/  LDG.E R3, desc[UR6][R4.64+-0x8] ;  /* 0xfffff80604037981 */ /* 0x000ea2000c1e1900 */
[----:B------:R-:W-:Y:S01]  /*1240*/  BSSY.RECONVERGENT B2, `(.L_x_29) ;  /* 0x000000d000027945 */ /* 0x000fe20003800200 */
[----:B0-----:R-:W0:Y:S01]  /*1250*/  MUFU.RCP R9, R22 ;  /* 0x0000001600097308 */ /* 0x001e220000001000 */
[----:B--2---:R-:W-:-:S07]  /*1260*/  FMUL R0, R0, R3 ;  /* 0x0000000300007220 */ /* 0x004fce0000400000 */
        /* <DEDUP_REMOVED lines=10> */
.L_x_30:
[----:B------:R-:W-:Y:S05]  /*1310*/  BSYNC.RECONVERGENT B2 ;  /* 0x0000000000027941 */ /* 0x000fea0003800200 */
.L_x_29:
[----:B-1----:R-:W-:-:S05]  /*1320*/  FADD R23, -R2, R23 ;  /* 0x0000001702177221 */ /* 0x002fca0000000100 */
        /* <DEDUP_REMOVED lines=17> */
.L_x_32:
[----:B------:R-:W-:Y:S05]  /*1440*/  BSYNC.RECONVERGENT B2 ;  /* 0x0000000000027941 */ /* 0x000fea0003800200 */
.L_x_31:
        /* <DEDUP_REMOVED lines=18> */
.L_x_34:
[----:B------:R-:W-:Y:S05]  /*1570*/  BSYNC.RECONVERGENT B2 ;  /* 0x0000000000027941 */ /* 0x000fea0003800200 */
.L_x_33:
        /* <DEDUP_REMOVED lines=18> */
.L_x_36:
[----:B------:R-:W-:Y:S05]  /*16a0*/  BSYNC.RECONVERGENT B2 ;  /* 0x0000000000027941 */ /* 0x000fea0003800200 */
.L_x_35:
[----:B------:R-:W-:Y:S01]  /*16b0*/  FADD R23, R23, -R2 ;  /* 0x8000000217177221 */ /* 0x000fe20000000000 */
[----:B------:R-:W-:Y:S02]  /*16c0*/  IADD3 R19, PT, PT, R19, 0x4, RZ ;  /* 0x0000000413137810 */ /* 0x000fe40007ffe0ff */
[----:B------:R-:W-:Y:S02]  /*16d0*/  IADD3 R6, P1, PT, R6, 0x10, RZ ;  /* 0x0000001006067810 */ /* 0x000fe40007f3e0ff */
[----:B------:R2:W-:Y:S01]  /*16e0*/  STG.E desc[UR6][R14.64], R23 ;  /* 0x000000170e007986 */ /* 0x0005e2000c101906 */
[----:B------:R-:W-:Y:S02]  /*16f0*/  ISETP.NE.AND P0, PT, R19, RZ, PT ;  /* 0x000000ff1300720c */ /* 0x000fe40003f05270 */
[----:B------:R-:W-:Y:S01]  /*1700*/  IADD3 R4, P2, PT, R4, 0x10, RZ ;  /* 0x0000001004047810 */ /* 0x000fe20007f5e0ff */
[----:B------:R-:W-:-:S03]  /*1710*/  IMAD.X R7, RZ, RZ, R7, P1 ;  /* 0x000000ffff077224 */ /* 0x000fc600008e0607 */
[----:B------:R-:W-:-:S07]  /*1720*/  IADD3.X R5, PT, PT, RZ, R5, RZ, P2, !PT ;  /* 0x00000005ff057210 */ /* 0x000fce00017fe4ff */
[----:B--2---:R-:W-:Y:S05]  /*1730*/  @P0 BRA `(.L_x_37) ;  /* 0xfffffff800b40947 */ /* 0x004fea000383ffff */
[----:B------:R-:W-:Y:S05]  /*1740*/  EXIT ;  /* 0x000000000000794d */ /* 0x000fea0003800000 */
        .weak           $__internal_0_$__cuda_sm3x_div_rn_noftz_f32_slowpath
        .type           $__internal_0_$__cuda_sm3x_div_rn_noftz_f32_slowpath,@function
        .size           $__internal_0_$__cuda_sm3x_div_rn_noftz_f32_slowpath,(.L_x_50 - $__internal_0_$__cuda_sm3x_div_rn_noftz_f32_slowpath)
$__internal_0_$__cuda_sm3x_div_rn_noftz_f32_slowpath:
[----:B------:R-:W-:Y:S01]  /*1750*/  SHF.R.U32.HI R2, RZ, 0x17, R22 ;  /* 0x00000017ff027819 */ /* 0x000fe20000011616 */
[----:B------:R-:W-:Y:S01]  /*1760*/  BSSY.RECONVERGENT B0, `(.L_x_38) ;  /* 0x0000062000007945 */ /* 0x000fe20003800200 */
[----:B------:R-:W-:Y:S02]  /*1770*/  SHF.R.U32.HI R21, RZ, 0x17, R0 ;  /* 0x00000017ff157819 */ /* 0x000fe40000011600 */
[----:B------:R-:W-:Y:S02]  /*1780*/  LOP3.LUT R2, R2, 0xff, RZ, 0xc0, !PT ;  /* 0x000000ff02027812 */ /* 0x000fe400078ec0ff */
[----:B------:R-:W-:-:S03]  /*1790*/  LOP3.LUT R21, R21, 0xff, RZ, 0xc0, !PT ;  /* 0x000000ff15157812 */ /* 0x000fc600078ec0ff */
[----:B------:R-:W-:Y:S01]  /*17a0*/  VIADD R11, R2, 0xffffffff ;  /* 0xffffffff020b7836 */ /* 0x000fe20000000000 */
[----:B------:R-:W-:-:S04]  /*17b0*/  IADD3 R20, PT, PT, R21, -0x1, RZ ;  /* 0xffffffff15147810 */ /* 0x000fc80007ffe0ff */
[----:B------:R-:W-:-:S04]  /*17c0*/  ISETP.GT.U32.AND P0, PT, R11, 0xfd, PT ;  /* 0x000000fd0b00780c */ /* 0x000fc80003f04070 */
[----:B------:R-:W-:-:S13]  /*17d0*/  ISETP.GT.U32.OR P0, PT, R20, 0xfd, P0 ;  /* 0x000000fd1400780c */ /* 0x000fda0000704470 */
[----:B------:R-:W-:Y:S01]  /*17e0*/  @!P0 IMAD.MOV.U32 R9, RZ, RZ, RZ ;  /* 0x000000ffff098224 */ /* 0x000fe200078e00ff */
[----:B------:R-:W-:Y:S06]  /*17f0*/  @!P0 BRA `(.L_x_39) ;  /* 0x00000000005c8947 */ /* 0x000fec0003800000 */
[----:B------:R-:W-:Y:S02]  /*1800*/  FSETP.GTU.FTZ.AND P0, PT, |R0|, +INF , PT ;  /* 0x7f8000000000780b */ /* 0x000fe40003f1c200 */
[----:B------:R-:W-:-:S04]  /*1810*/  FSETP.GTU.FTZ.AND P1, PT, |R22|, +INF , PT ;  /* 0x7f8000001600780b */ /* 0x000fc80003f3c200 */
[----:B------:R-:W-:-:S13]  /*1820*/  PLOP3.LUT P0, PT, P0, P1, PT, 0xf8, 0x8f ;  /* 0x00000000008f781c */ /* 0x000fda0000703f70 */
[----:B------:R-:W-:Y:S05]  /*1830*/  @P0 BRA `(.L_x_40) ;  /* 0x00000004004c0947 */ /* 0x000fea0003800000 */
[----:B------:R-:W-:-:S13]  /*1840*/  LOP3.LUT P0, RZ, R22, 0x7fffffff, R0, 0xc8, !PT ;  /* 0x7fffffff16ff7812 */ /* 0x000fda000780c800 */
[----:B------:R-:W-:Y:S05]  /*1850*/  @!P0 BRA `(.L_x_41) ;  /* 0x00000004003c8947 */ /* 0x000fea0003800000 */
[----:B------:R-:W-:Y:S02]  /*1860*/  FSETP.NEU.FTZ.AND P2, PT, |R0|, +INF , PT ;  /* 0x7f8000000000780b */ /* 0x000fe40003f5d200 */
[----:B------:R-:W-:Y:S02]  /*1870*/  FSETP.NEU.FTZ.AND P1, PT, |R22|, +INF , PT ;  /* 0x7f8000001600780b */ /* 0x000fe40003f3d200 */
[----:B------:R-:W-:-:S11]  /*1880*/  FSETP.NEU.FTZ.AND P0, PT, |R0|, +INF , PT ;  /* 0x7f8000000000780b */ /* 0x000fd60003f1d200 */
[----:B------:R-:W-:Y:S05]  /*1890*/  @!P1 BRA !P2, `(.L_x_41) ;  /* 0x00000004002c9947 */ /* 0x000fea0005000000 */
[----:B------:R-:W-:-:S04]  /*18a0*/  LOP3.LUT P2, RZ, R0, 0x7fffffff, RZ, 0xc0, !PT ;  /* 0x7fffffff00ff7812 */ /* 0x000fc8000784c0ff */
[----:B------:R-:W-:-:S13]  /*18b0*/  PLOP3.LUT P1, PT, P1, P2, PT, 0x2f, 0xf2 ;  /* 0x0000000000f2781c */ /* 0x000fda0000f24577 */
[----:B------:R-:W-:Y:S05]  /*18c0*/  @P1 BRA `(.L_x_42) ;  /* 0x0000000400181947 */ /* 0x000fea0003800000 */
[----:B------:R-:W-:-:S04]  /*18d0*/  LOP3.LUT P1, RZ, R22, 0x7fffffff, RZ, 0xc0, !PT ;  /* 0x7fffffff16ff7812 */ /* 0x000fc8000782c0ff */
[----:B------:R-:W-:-:S13]  /*18e0*/  PLOP3.LUT P0, PT, P0, P1, PT, 0x2f, 0xf2 ;  /* 0x0000000000f2781c */ /* 0x000fda0000702577 */
[----:B------:R-:W-:Y:S05]  /*18f0*/  @P0 BRA `(.L_x_43) ;  /* 0x0000000400000947 */ /* 0x000fea0003800000 */
[----:B------:R-:W-:Y:S02]  /*1900*/  ISETP.GE.AND P0, PT, R20, RZ, PT ;  /* 0x000000ff1400720c */ /* 0x000fe40003f06270 */
[----:B------:R-:W-:-:S11]  /*1910*/  ISETP.GE.AND P1, PT, R11, RZ, PT ;  /* 0x000000ff0b00720c */ /* 0x000fd60003f26270 */
[----:B------:R-:W-:Y:S01]  /*1920*/  @P0 MOV R9, RZ ;  /* 0x000000ff00090202 */ /* 0x000fe20000000f00 */
[----:B------:R-:W-:Y:S02]  /*1930*/  @!P0 IMAD.MOV.U32 R9, RZ, RZ, -0x40 ;  /* 0xffffffc0ff098424 */ /* 0x000fe400078e00ff */
[----:B------:R-:W-:Y:S01]  /*1940*/  @!P0 FFMA R0, R0, 1.84467440737095516160e+19, RZ ;  /* 0x5f80000000008823 */ /* 0x000fe200000000ff */
[----:B------:R-:W-:Y:S02]  /*1950*/  @!P1 FFMA R22, R22, 1.84467440737095516160e+19, RZ ;  /* 0x5f80000016169823 */ /* 0x000fe400000000ff */
[----:B------:R-:W-:-:S07]  /*1960*/  @!P1 IADD3 R9, PT, PT, R9, 0x40, RZ ;  /* 0x0000004009099810 */ /* 0x000fce0007ffe0ff */
.L_x_39:
[----:B------:R-:W-:Y:S01]  /*1970*/  LEA R11, R2, 0xc0800000, 0x17 ;  /* 0xc0800000020b7811 */ /* 0x000fe200078eb8ff */
[----:B------:R-:W-:Y:S01]  /*1980*/  BSSY.RECONVERGENT B1, `(.L_x_44) ;  /* 0x0000036000017945 */ /* 0x000fe20003800200 */
[----:B------:R-:W-:-:S03]  /*1990*/  IADD3 R21, PT, PT, R21, -0x7f, RZ ;  /* 0xffffff8115157810 */ /* 0x000fc60007ffe0ff */
[----:B------:R-:W-:Y:S02]  /*19a0*/  IMAD.IADD R24, R22, 0x1, -R11 ;  /* 0x0000000116187824 */ /* 0x000fe400078e0a0b */
[----:B------:R-:W-:Y:S02]  /*19b0*/  IMAD R0, R21, -0x800000, R0 ;  /* 0xff80000015007824 */ /* 0x000fe400078e0200 */
[----:B------:R-:W0:Y:S01]  /*19c0*/  MUFU.RCP R20, R24 ;  /* 0x0000001800147308 */ /* 0x000e220000001000 */
[----:B------:R-:W-:-:S04]  /*19d0*/  FADD.FTZ R11, -R24, -RZ ;  /* 0x800000ff180b7221 */ /* 0x000fc80000010100 */
[----:B0-----:R-:W-:-:S04]  /*19e0*/  FFMA R25, R20, R11, 1 ;  /* 0x3f80000014197423 */ /* 0x001fc8000000000b */
[----:B------:R-:W-:-:S04]  /*19f0*/  FFMA R25, R20, R25, R20 ;  /* 0x0000001914197223 */ /* 0x000fc80000000014 */
[----:B------:R-:W-:-:S04]  /*1a00*/  FFMA R20, R0, R25, RZ ;  /* 0x0000001900147223 */ /* 0x000fc800000000ff */
[----:B------:R-:W-:-:S04]  /*1a10*/  FFMA R22, R11, R20, R0 ;  /* 0x000000140b167223 */ /* 0x000fc80000000000 */
[----:B------:R-:W-:Y:S01]  /*1a20*/  FFMA R22, R25, R22, R20 ;  /* 0x0000001619167223 */ /* 0x000fe20000000014 */
[----:B------:R-:W-:-:S03]  /*1a30*/  IADD3 R20, PT, PT, R21, 0x7f, -R2 ;  /* 0x0000007f15147810 */ /* 0x000fc60007ffe802 */
[----:B------:R-:W-:Y:S02]  /*1a40*/  FFMA R11, R11, R22, R0 ;  /* 0x000000160b0b7223 */ /* 0x000fe40000000000 */
[----:B------:R-:W-:Y:S02]  /*1a50*/  IMAD.IADD R9, R20, 0x1, R9 ;  /* 0x0000000114097824 */ /* 0x000fe400078e0209 */
[----:B------:R-:W-:-:S05]  /*1a60*/  FFMA R0, R25, R11, R22 ;  /* 0x0000000b19007223 */ /* 0x000fca0000000016 */
[----:B------:R-:W-:-:S04]  /*1a70*/  SHF.R.U32.HI R2, RZ, 0x17, R0 ;  /* 0x00000017ff027819 */ /* 0x000fc80000011600 */
[----:B------:R-:W-:-:S04]  /*1a80*/  LOP3.LUT R2, R2, 0xff, RZ, 0xc0, !PT ;  /* 0x000000ff02027812 */ /* 0x000fc800078ec0ff */
[----:B------:R-:W-:-:S05]  /*1a90*/  IADD3 R2, PT, PT, R2, R9, RZ ;  /* 0x0000000902027210 */ /* 0x000fca0007ffe0ff */
[----:B------:R-:W-:-:S05]  /*1aa0*/  VIADD R20, R2, 0xffffffff ;  /* 0xffffffff02147836 */ /* 0x000fca0000000000 */
[----:B------:R-:W-:-:S13]  /*1ab0*/  ISETP.GE.U32.AND P0, PT, R20, 0xfe, PT ;  /* 0x000000fe1400780c */ /* 0x000fda0003f06070 */
[----:B------:R-:W-:Y:S05]  /*1ac0*/  @!P0 BRA `(.L_x_45) ;  /* 0x0000000000808947 */ /* 0x000fea0003800000 */
[----:B------:R-:W-:-:S13]  /*1ad0*/  ISETP.GT.AND P0, PT, R2, 0xfe, PT ;  /* 0x000000fe0200780c */ /* 0x000fda0003f04270 */
[----:B------:R-:W-:Y:S05]  /*1ae0*/  @P0 BRA `(.L_x_46) ;  /* 0x00000000006c0947 */ /* 0x000fea0003800000 */
[----:B------:R-:W-:-:S13]  /*1af0*/  ISETP.GE.AND P0, PT, R2, 0x1, PT ;  /* 0x000000010200780c */ /* 0x000fda0003f06270 */
[----:B------:R-:W-:Y:S05]  /*1b00*/  @P0 BRA `(.L_x_47) ;  /* 0x0000000000740947 */ /* 0x000fea0003800000 */
[----:B------:R-:W-:Y:S02]  /*1b10*/  ISETP.GE.AND P0, PT, R2, -0x18, PT ;  /* 0xffffffe80200780c */ /* 0x000fe40003f06270 */
[----:B------:R-:W-:-:S11]  /*1b20*/  LOP3.LUT R0, R0, 0x80000000, RZ, 0xc0, !PT ;  /* 0x8000000000007812 */ /* 0x000fd600078ec0ff */
[----:B------:R-:W-:Y:S05]  /*1b30*/  @!P0 BRA `(.L_x_47) ;  /* 0x0000000000688947 */ /* 0x000fea0003800000 */
[CCC-:B------:R-:W-:Y:S01]  /*1b40*/  FFMA.RZ R9, R25.reuse, R11.reuse, R22.reuse ;  /* 0x0000000b19097223 */ /* 0x1c0fe2000000c016 */
[CCC-:B------:R-:W-:Y:S01]  /*1b50*/  FFMA.RP R20, R25.reuse, R11.reuse, R22.reuse ;  /* 0x0000000b19147223 */ /* 0x1c0fe20000008016 */
[----:B------:R-:W-:Y:S01]  /*1b60*/  FFMA.RM R25, R25, R11, R22 ;  /* 0x0000000b19197223 */ /* 0x000fe20000004016 */
[C---:B------:R-:W-:Y:S02]  /*1b70*/  IADD3 R11, PT, PT, R2.reuse, 0x20, RZ ;  /* 0x00000020020b7810 */ /* 0x040fe40007ffe0ff */
[----:B------:R-:W-:Y:S02]  /*1b80*/  LOP3.LUT R9, R9, 0x7fffff, RZ, 0xc0, !PT ;  /* 0x007fffff09097812 */ /* 0x000fe400078ec0ff */
[C---:B------:R-:W-:Y:S02]  /*1b90*/  ISETP.NE.AND P2, PT, R2.reuse, RZ, PT ;  /* 0x000000ff0200720c */ /* 0x040fe40003f45270 */
[----:B------:R-:W-:Y:S02]  /*1ba0*/  LOP3.LUT R22, R9, 0x800000, RZ, 0xfc, !PT ;  /* 0x0080000009167812 */ /* 0x000fe400078efcff */
[----:B------:R-:W-:Y:S01]  /*1bb0*/  ISETP.NE.AND P1, PT, R2, RZ, PT ;  /* 0x000000ff0200720c */ /* 0x000fe20003f25270 */
[----:B------:R-:W-:Y:S01]  /*1bc0*/  IMAD.MOV R2, RZ, RZ, -R2 ;  /* 0x000000ffff027224 */ /* 0x000fe200078e0a02 */
[----:B------:R-:W-:-:S02]  /*1bd0*/  SHF.L.U32 R11, R22, R11, RZ ;  /* 0x0000000b160b7219 */ /* 0x000fc400000006ff */
[----:B------:R-:W-:Y:S02]  /*1be0*/  FSETP.NEU.FTZ.AND P0, PT, R20, R25, PT ;  /* 0x000000191400720b */ /* 0x000fe40003f1d000 */
[----:B------:R-:W-:Y:S02]  /*1bf0*/  SEL R9, R2, RZ, P2 ;  /* 0x000000ff02097207 */ /* 0x000fe40001000000 */
[----:B------:R-:W-:Y:S02]  /*1c00*/  ISETP.NE.AND P1, PT, R11, RZ, P1 ;  /* 0x000000ff0b00720c */ /* 0x000fe40000f25270 */
[----:B------:R-:W-:Y:S02]  /*1c10*/  SHF.R.U32.HI R11, RZ, R9, R22 ;  /* 0x00000009ff0b7219 */ /* 0x000fe40000011616 */
[----:B------:R-:W-:Y:S02]  /*1c20*/  PLOP3.LUT P0, PT, P0, P1, PT, 0xf8, 0x8f ;  /* 0x00000000008f781c */ /* 0x000fe40000703f70 */
[----:B------:R-:W-:-:S02]  /*1c30*/  SHF.R.U32.HI R9, RZ, 0x1, R11 ;  /* 0x00000001ff097819 */ /* 0x000fc4000001160b */
[----:B------:R-:W-:-:S04]  /*1c40*/  SEL R2, RZ, 0x1, !P0 ;  /* 0x00000001ff027807 */ /* 0x000fc80004000000 */
[----:B------:R-:W-:-:S04]  /*1c50*/  LOP3.LUT R2, R2, 0x1, R9, 0xf8, !PT ;  /* 0x0000000102027812 */ /* 0x000fc800078ef809 */
[----:B------:R-:W-:-:S04]  /*1c60*/  LOP3.LUT R2, R2, R11, RZ, 0xc0, !PT ;  /* 0x0000000b02027212 */ /* 0x000fc800078ec0ff */
[----:B------:R-:W-:-:S04]  /*1c70*/  IADD3 R9, PT, PT, R9, R2, RZ ;  /* 0x0000000209097210 */ /* 0x000fc80007ffe0ff */
[----:B------:R-:W-:Y:S01]  /*1c80*/  LOP3.LUT R0, R9, R0, RZ, 0xfc, !PT ;  /* 0x0000000009007212 */ /* 0x000fe200078efcff */
[----:B------:R-:W-:Y:S06]  /*1c90*/  BRA `(.L_x_47) ;  /* 0x0000000000107947 */ /* 0x000fec0003800000 */
.L_x_46:
[----:B------:R-:W-:-:S04]  /*1ca0*/  LOP3.LUT R0, R0, 0x80000000, RZ, 0xc0, !PT ;  /* 0x8000000000007812 */ /* 0x000fc800078ec0ff */
[----:B------:R-:W-:Y:S01]  /*1cb0*/  LOP3.LUT R0, R0, 0x7f800000, RZ, 0xfc, !PT ;  /* 0x7f80000000007812 */ /* 0x000fe200078efcff */
[----:B------:R-:W-:Y:S06]  /*1cc0*/  BRA `(.L_x_47) ;  /* 0x0000000000047947 */ /* 0x000fec0003800000 */
.L_x_45:
[----:B------:R-:W-:-:S07]  /*1cd0*/  IMAD R0, R9, 0x800000, R0 ;  /* 0x0080000009007824 */ /* 0x000fce00078e0200 */
.L_x_47:
[----:B------:R-:W-:Y:S05]  /*1ce0*/  BSYNC.RECONVERGENT B1 ;  /* 0x0000000000017941 */ /* 0x000fea0003800200 */
.L_x_44:
[----:B------:R-:W-:Y:S05]  /*1cf0*/  BRA `(.L_x_48) ;  /* 0x0000000000207947 */ /* 0x000fea0003800000 */
.L_x_43:
[----:B------:R-:W-:-:S04]  /*1d00*/  LOP3.LUT R0, R22, 0x80000000, R0, 0x48, !PT ;  /* 0x8000000016007812 */ /* 0x000fc800078e4800 */
[----:B------:R-:W-:Y:S01]  /*1d10*/  LOP3.LUT R0, R0, 0x7f800000, RZ, 0xfc, !PT ;  /* 0x7f80000000007812 */ /* 0x000fe200078efcff */
[----:B------:R-:W-:Y:S06]  /*1d20*/  BRA `(.L_x_48) ;  /* 0x0000000000147947 */ /* 0x000fec0003800000 */
.L_x_42:
[----:B------:R-:W-:Y:S01]  /*1d30*/  LOP3.LUT R0, R22, 0x80000000, R0, 0x48, !PT ;  /* 0x8000000016007812 */ /* 0x000fe200078e4800 */
[----:B------:R-:W-:Y:S06]  /*1d40*/  BRA `(.L_x_48) ;  /* 0x00000000000c7947 */ /* 0x000fec0003800000 */
.L_x_41:
[----:B------:R-:W0:Y:S01]  /*1d50*/  MUFU.RSQ R0, -QNAN ;  /* 0xffc0000000007908 */ /* 0x000e220000001400 */
[----:B------:R-:W-:Y:S05]  /*1d60*/  BRA `(.L_x_48) ;  /* 0x0000000000047947 */ /* 0x000fea0003800000 */
.L_x_40:
[----:B------:R-:W-:-:S07]  /*1d70*/  FADD.FTZ R0, R0, R22 ;  /* 0x0000001600007221 */ /* 0x000fce0000010000 */
.L_x_48:
[----:B------:R-:W-:Y:S05]  /*1d80*/  BSYNC.RECONVERGENT B0 ;  /* 0x0000000000007941 */ /* 0x000fea0003800200 */
.L_x_38:
[----:B------:R-:W-:-:S04]  /*1d90*/  HFMA2 R11, -RZ, RZ, 0, 0 ;  /* 0x00000000ff0b7431 */ /* 0x000fc800000001ff */
[----:B0-----:R-:W-:Y:S05]  /*1da0*/  RET.REL.NODEC R10 `(_Z11GaussSeidelPfS_S_iii) ;  /* 0xffffffe00a947950 */ /* 0x001fea0003c3ffff */
.L_x_49:
[----:B------:R-:W-:-:S00]  /*1db0*/  BRA `(.L_x_49) ;  /* 0xfffffffc00fc7947 */ /* 0x000fc0000383ffff */
[----:B------:R-:W-:-:S00]  /*1dc0*/  NOP ;  /* 0x0000000000007918 */ /* 0x000fc00000000000 */
        /* <DEDUP_REMOVED lines=11> */
.L_x_50:


//--------------------- .nv.shared.reserved.0     --------------------------
	.section	.nv.shared.reserved.0,"aw",@nobits
	.weak		__nv_reservedSMEM_offset_0_alias
	.size		__nv_reservedSMEM_offset_0_alias, 0, 64
	.other		__nv_reservedSMEM_offset_0_alias,@"STO_CUDA_RESERVED_SHARED STV_DEFAULT"
__nv_reservedSMEM_offset_0_alias:
	.zero		0
	.zero		64


//--------------------- .nv.constant0._Z11GaussSeidelPfS_S_iii --------------------------
	.section	.nv.constant0._Z11GaussSeidelPfS_S_iii,"a",@progbits
	.sectionflags	@""
	.align	4
.nv.constant0._Z11GaussSeidelPfS_S_iii:
	.zero		932


//--------------------- SYMBOLS --------------------------

	.type		.nv.reservedSmem.offset0,@object
	.size		.nv.reservedSmem.offset0,0x4
